	.headerflags	@"EF_CUDA_TEXMODE_UNIFIED EF_CUDA_64BIT_ADDRESS EF_CUDA_ACCELERATORS EF_CUDA_SM90 EF_CUDA_VIRTUAL_SM(EF_CUDA_SM90)"
	.elftype	@"ET_EXEC"


//--------------------- .nv.info                  --------------------------
	.section	.nv.info,"",@"SHT_CUDA_INFO"
	.align	4


	//----- nvinfo : EIATTR_REGCOUNT
	.align		4
        /*0000*/ 	.byte	0x04, 0x2f
        /*0002*/ 	.short	(.L_1 - .L_0)
	.align		4
.L_0:
        /*0004*/ 	.word	index@(triton_poi_fused_convolution_relu_1)
        /*0008*/ 	.word	0x00000014


	//----- nvinfo : EIATTR_MIN_STACK_SIZE
	.align		4
.L_1:
        /*000c*/ 	.byte	0x04, 0x12
        /*000e*/ 	.short	(.L_3 - .L_2)
	.align		4
.L_2:
        /*0010*/ 	.word	index@(triton_poi_fused_convolution_relu_1)
        /*0014*/ 	.word	0x00000000


	//----- nvinfo : EIATTR_FRAME_SIZE
	.align		4
.L_3:
        /*0018*/ 	.byte	0x04, 0x11
        /*001a*/ 	.short	(.L_5 - .L_4)
	.align		4
.L_4:
        /*001c*/ 	.word	index@(triton_poi_fused_convolution_relu_1)
        /*0020*/ 	.word	0x00000000


	//----- nvinfo : EIATTR_MIN_STACK_SIZE
	.align		4
.L_5:
        /*0024*/ 	.byte	0x04, 0x12
        /*0026*/ 	.short	(.L_7 - .L_6)
	.align		4
.L_6:
        /*0028*/ 	.word	index@(triton_poi_fused_convolution_relu_1)
        /*002c*/ 	.word	0x00000000
.L_7:


//--------------------- .nv.info.triton_poi_fused_convolution_relu_1 --------------------------
	.section	.nv.info.triton_poi_fused_convolution_relu_1,"",@"SHT_CUDA_INFO"
	.sectionflags	@""
	.align	4


	//----- nvinfo : EIATTR_CUDA_API_VERSION
	.align		4
        /*0000*/ 	.byte	0x04, 0x37
        /*0002*/ 	.short	(.L_9 - .L_8)
.L_8:
        /*0004*/ 	.word	0x0000007c


	//----- nvinfo : EIATTR_KPARAM_INFO
	.align		4
.L_9:
        /*0008*/ 	.byte	0x04, 0x17
        /*000a*/ 	.short	(.L_11 - .L_10)
.L_10:
        /*000c*/ 	.word	0x00000000
        /*0010*/ 	.short	0x0005
        /*0012*/ 	.short	0x0028
        /*0014*/ 	.byte	0x00, 0xf0, 0x11, 0x00


	//----- nvinfo : EIATTR_KPARAM_INFO
	.align		4
.L_11:
        /*0018*/ 	.byte	0x04, 0x17
        /*001a*/ 	.short	(.L_13 - .L_12)
.L_12:
        /*001c*/ 	.word	0x00000000
        /*0020*/ 	.short	0x0004
        /*0022*/ 	.short	0x0020
        /*0024*/ 	.byte	0x00, 0xf4, 0x21, 0x00


	//----- nvinfo : EIATTR_KPARAM_INFO
	.align		4
.L_13:
        /*0028*/ 	.byte	0x04, 0x17
        /*002a*/ 	.short	(.L_15 - .L_14)
.L_14:
        /*002c*/ 	.word	0x00000000
        /*0030*/ 	.short	0x0003
        /*0032*/ 	.short	0x0018
        /*0034*/ 	.byte	0x00, 0xf4, 0x21, 0x00


	//----- nvinfo : EIATTR_KPARAM_INFO
	.align		4
.L_15:
        /*0038*/ 	.byte	0x04, 0x17
        /*003a*/ 	.short	(.L_17 - .L_16)
.L_16:
        /*003c*/ 	.word	0x00000000
        /*0040*/ 	.short	0x0002
        /*0042*/ 	.short	0x0010
        /*0044*/ 	.byte	0x00, 0xf4, 0x21, 0x00


	//----- nvinfo : EIATTR_KPARAM_INFO
	.align		4
.L_17:
        /*0048*/ 	.byte	0x04, 0x17
        /*004a*/ 	.short	(.L_19 - .L_18)
.L_18:
        /*004c*/ 	.word	0x00000000
        /*0050*/ 	.short	0x0001
        /*0052*/ 	.short	0x0008
        /*0054*/ 	.byte	0x00, 0xf4, 0x21, 0x00


	//----- nvinfo : EIATTR_KPARAM_INFO
	.align		4
.L_19:
        /*0058*/ 	.byte	0x04, 0x17
        /*005a*/ 	.short	(.L_21 - .L_20)
.L_20:
        /*005c*/ 	.word	0x00000000
        /*0060*/ 	.short	0x0000
        /*0062*/ 	.short	0x0000
        /*0064*/ 	.byte	0x00, 0xf4, 0x21, 0x00


	//----- nvinfo : EIATTR_SPARSE_MMA_MASK
	.align		4
.L_21:
        /*0068*/ 	.byte	0x03, 0x50
        /*006a*/ 	.short	0x0000


	//----- nvinfo : EIATTR_MAXREG_COUNT
	.align		4
        /*006c*/ 	.byte	0x03, 0x1b
        /*006e*/ 	.short	0x00ff


	//----- nvinfo : EIATTR_EXIT_INSTR_OFFSETS
	.align		4
        /*0070*/ 	.byte	0x04, 0x1c
        /*0072*/ 	.short	(.L_23 - .L_22)


	//   ....[0]....
.L_22:
        /*0074*/ 	.word	0x00000300


	//   ....[1]....
        /*0078*/ 	.word	0x00000320


	//----- nvinfo : EIATTR_REQNTID
	.align		4
.L_23:
        /*007c*/ 	.byte	0x04, 0x10
        /*007e*/ 	.short	(.L_25 - .L_24)
.L_24:
        /*0080*/ 	.word	0x00000080
        /*0084*/ 	.word	0x00000001
        /*0088*/ 	.word	0x00000001


	//----- nvinfo : EIATTR_CBANK_PARAM_SIZE
	.align		4
.L_25:
        /*008c*/ 	.byte	0x03, 0x19
        /*008e*/ 	.short	0x002c


	//----- nvinfo : EIATTR_PARAM_CBANK
	.align		4
        /*0090*/ 	.byte	0x04, 0x0a
        /*0092*/ 	.short	(.L_27 - .L_26)
	.align		4
.L_26:
        /*0094*/ 	.word	index@(.nv.constant0.triton_poi_fused_convolution_relu_1)
        /*0098*/ 	.short	0x0210
        /*009a*/ 	.short	0x002c


	//----- nvinfo : EIATTR_SW_WAR
	.align		4
.L_27:
        /*009c*/ 	.byte	0x04, 0x36
        /*009e*/ 	.short	(.L_29 - .L_28)
.L_28:
        /*00a0*/ 	.word	0x00000008
.L_29:


//--------------------- .nv.callgraph             --------------------------
	.section	.nv.callgraph,"",@"SHT_CUDA_CALLGRAPH"
	.align	4
	.sectionentsize	8
	.align		4
        /*0000*/ 	.word	0x00000000
	.align		4
        /*0004*/ 	.word	0xffffffff
	.align		4
        /*0008*/ 	.word	0x00000000
	.align		4
        /*000c*/ 	.word	0xfffffffe
	.align		4
        /*0010*/ 	.word	0x00000000
	.align		4
        /*0014*/ 	.word	0xfffffffd
	.align		4
        /*0018*/ 	.word	0x00000000
	.align		4
        /*001c*/ 	.word	0xfffffffc


//--------------------- .text.triton_poi_fused_convolution_relu_1 --------------------------
	.section	.text.triton_poi_fused_convolution_relu_1,"ax",@progbits
	.align	128
        .global         triton_poi_fused_convolution_relu_1
        .type           triton_poi_fused_convolution_relu_1,@function
        .size           triton_poi_fused_convolution_relu_1,(.L_x_1 - triton_poi_fused_convolution_relu_1)
        .other          triton_poi_fused_convolution_relu_1,@"STO_CUDA_ENTRY STV_DEFAULT"
triton_poi_fused_convolution_relu_1:
.text.triton_poi_fused_convolution_relu_1:
[----:B------:R-:W0:Y:S01]  /*0000*/  LDC R1, c[0x0][0x28] ;  /* 0x00000a00ff017b82 */ /* 0x000e220000000800 */
[----:B------:R-:W1:Y:S07]  /*0010*/  S2R R0, SR_TID.X ;  /* 0x0000000000007919 */ /* 0x000e6e0000002100 */
[----:B------:R-:W2:Y:S01]  /*0020*/  LDC.64 R10, c[0x0][0x230] ;  /* 0x00008c00ff0a7b82 */ /* 0x000ea20000000a00 */
[----:B------:R-:W-:Y:S01]  /*0030*/  ULDC.64 UR4, c[0x0][0x208] ;  /* 0x0000820000047ab9 */ /* 0x000fe20000000a00 */
[----:B------:R-:W3:Y:S06]  /*0040*/  S2R R13, SR_CTAID.X ;  /* 0x00000000000d7919 */ /* 0x000eec0000002500 */
[----:B------:R-:W4:Y:S08]  /*0050*/  LDC.64 R8, c[0x0][0x210] ;  /* 0x00008400ff087b82 */ /* 0x000f300000000a00 */
[----:B------:R-:W5:Y:S08]  /*0060*/  LDC.64 R6, c[0x0][0x218] ;  /* 0x00008600ff067b82 */ /* 0x000f700000000a00 */
[----:B------:R-:W5:Y:S01]  /*0070*/  LDC.64 R4, c[0x0][0x220] ;  /* 0x00008800ff047b82 */ /* 0x000f620000000a00 */
[----:B-1----:R-:W-:-:S02]  /*0080*/  LOP3.LUT R0, R0, 0x7f, RZ, 0xc0, !PT ;  /* 0x0000007f00007812 */ /* 0x002fc400078ec0ff */
[----:B---3--:R-:W-:-:S03]  /*0090*/  SHF.R.S32.HI R2, RZ, 0x18, R13 ;  /* 0x00000018ff027819 */ /* 0x008fc6000001140d */
[----:B------:R-:W-:Y:S01]  /*00a0*/  IMAD R13, R13, 0x80, R0 ;  /* 0x000000800d0d7824 */ /* 0x000fe200078e0200 */
[----:B------:R-:W-:Y:S02]  /*00b0*/  SGXT R0, R2, 0x1 ;  /* 0x000000010200781a */ /* 0x000fe40000000200 */
[----:B------:R-:W1:Y:S02]  /*00c0*/  LDC.64 R2, c[0x0][0x228] ;  /* 0x00008a00ff027b82 */ /* 0x000e640000000a00 */
[----:B------:R-:W-:Y:S02]  /*00d0*/  ISETP.GE.AND P4, PT, R13, 0x100, PT ;  /* 0x000001000d00780c */ /* 0x000fe40003f86270 */
[----:B------:R-:W-:-:S04]  /*00e0*/  LEA.HI R0, R0, R13, RZ, 0x4 ;  /* 0x0000000d00007211 */ /* 0x000fc800078f20ff */
[----:B------:R-:W-:-:S04]  /*00f0*/  SHF.R.S32.HI R0, RZ, 0x4, R0 ;  /* 0x00000004ff007819 */ /* 0x000fc80000011400 */
[----:B------:R-:W-:-:S04]  /*0100*/  LEA.HI R12, R0, R0, RZ, 0x2 ;  /* 0x00000000000c7211 */ /* 0x000fc800078f10ff */
[----:B------:R-:W-:-:S05]  /*0110*/  LOP3.LUT R15, R12, 0xfffffffc, RZ, 0xc0, !PT ;  /* 0xfffffffc0c0f7812 */ /* 0x000fca00078ec0ff */
[----:B------:R-:W-:Y:S02]  /*0120*/  IMAD.IADD R15, R0, 0x1, -R15 ;  /* 0x00000001000f7824 */ /* 0x000fe400078e0a0f */
[----:B------:R-:W-:Y:S02]  /*0130*/  IMAD.MOV.U32 R0, RZ, RZ, RZ ;  /* 0x000000ffff007224 */ /* 0x000fe400078e00ff */
[----:B--2---:R-:W-:Y:S01]  /*0140*/  IMAD.WIDE R10, R15, 0x4, R10 ;  /* 0x000000040f0a7825 */ /* 0x004fe200078e020a */
[----:B------:R-:W-:-:S03]  /*0150*/  CS2R R14, SRZ ;  /* 0x00000000000e7805 */ /* 0x000fc6000001ff00 */
[----:B------:R-:W-:Y:S02]  /*0160*/  IMAD.MOV.U32 R12, RZ, RZ, RZ ;  /* 0x000000ffff0c7224 */ /* 0x000fe400078e00ff */
[C---:B----4-:R-:W-:Y:S01]  /*0170*/  IMAD.WIDE R8, R13.reuse, 0x4, R8 ;  /* 0x000000040d087825 */ /* 0x050fe200078e0208 */
[----:B------:R-:W2:Y:S03]  /*0180*/  @!P4 LDG.E.EL R15, desc[UR4][R10.64] ;  /* 0x000000040a0fc981 */ /* 0x000ea6000c2e1900 */
[C---:B-----5:R-:W-:Y:S01]  /*0190*/  IMAD.WIDE R6, R13.reuse, 0x4, R6 ;  /* 0x000000040d067825 */ /* 0x060fe200078e0206 */
[----:B------:R-:W2:Y:S03]  /*01a0*/  @!P4 LDG.E R0, desc[UR4][R8.64] ;  /* 0x000000040800c981 */ /* 0x000ea6000c1e1900 */
[C---:B0-----:R-:W-:Y:S01]  /*01b0*/  IMAD.WIDE R4, R13.reuse, 0x4, R4 ;  /* 0x000000040d047825 */ /* 0x041fe200078e0204 */
[----:B------:R-:W3:Y:S03]  /*01c0*/  @!P4 LDG.E R12, desc[UR4][R6.64] ;  /* 0x00000004060cc981 */ /* 0x000ee6000c1e1900 */
[----:B------:R-:W-:Y:S01]  /*01d0*/  IMAD.MOV.U32 R16, RZ, RZ, RZ ;  /* 0x000000ffff107224 */ /* 0x000fe200078e00ff */
[----:B------:R-:W4:Y:S01]  /*01e0*/  @!P4 LDG.E R14, desc[UR4][R4.64] ;  /* 0x00000004040ec981 */ /* 0x000f22000c1e1900 */
[----:B-1----:R-:W-:-:S05]  /*01f0*/  IMAD.WIDE R2, R13, 0x4, R2 ;  /* 0x000000040d027825 */ /* 0x002fca00078e0202 */
[----:B------:R-:W5:Y:S01]  /*0200*/  @!P4 LDG.E R16, desc[UR4][R2.64] ;  /* 0x000000040210c981 */ /* 0x000f62000c1e1900 */
[----:B--2---:R-:W-:Y:S01]  /*0210*/  FSETP.GEU.AND P0, PT, R0, -R15, PT ;  /* 0x8000000f0000720b */ /* 0x004fe20003f0e000 */
[C---:B------:R-:W-:Y:S01]  /*0220*/  FADD R0, R15.reuse, R0 ;  /* 0x000000000f007221 */ /* 0x040fe20000000000 */
[C---:B---3--:R-:W-:Y:S01]  /*0230*/  FSETP.GEU.AND P1, PT, R15.reuse, -R12, PT ;  /* 0x8000000c0f00720b */ /* 0x048fe20003f2e000 */
[--C-:B------:R-:W-:Y:S01]  /*0240*/  FADD R12, R12, R15.reuse ;  /* 0x0000000f0c0c7221 */ /* 0x100fe20000000000 */
[C---:B----4-:R-:W-:Y:S01]  /*0250*/  FSETP.GEU.AND P2, PT, R15.reuse, -R14, PT ;  /* 0x8000000e0f00720b */ /* 0x050fe20003f4e000 */
[--C-:B------:R-:W-:Y:S01]  /*0260*/  FADD R14, R14, R15.reuse ;  /* 0x0000000f0e0e7221 */ /* 0x100fe20000000000 */
[----:B------:R-:W-:Y:S02]  /*0270*/  FSEL R11, R0, RZ, P0 ;  /* 0x000000ff000b7208 */ /* 0x000fe40000000000 */
[----:B------:R-:W-:Y:S02]  /*0280*/  FSEL R13, R12, RZ, P1 ;  /* 0x000000ff0c0d7208 */ /* 0x000fe40000800000 */
[----:B------:R-:W-:Y:S01]  /*0290*/  FSEL R17, R14, RZ, P2 ;  /* 0x000000ff0e117208 */ /* 0x000fe20001000000 */
[----:B------:R0:W-:Y:S01]  /*02a0*/  @!P4 STG.E desc[UR4][R8.64], R11 ;  /* 0x0000000b0800c986 */ /* 0x0001e2000c101904 */
[----:B-----5:R-:W-:Y:S01]  /*02b0*/  FSETP.GEU.AND P3, PT, R15, -R16, PT ;  /* 0x800000100f00720b */ /* 0x020fe20003f6e000 */
[----:B------:R-:W-:-:S02]  /*02c0*/  FADD R15, R16, R15 ;  /* 0x0000000f100f7221 */ /* 0x000fc40000000000 */
[----:B------:R0:W-:Y:S04]  /*02d0*/  @!P4 STG.E desc[UR4][R6.64], R13 ;  /* 0x0000000d0600c986 */ /* 0x0001e8000c101904 */
[----:B------:R0:W-:Y:S01]  /*02e0*/  @!P4 STG.E desc[UR4][R4.64], R17 ;  /* 0x000000110400c986 */ /* 0x0001e2000c101904 */
[----:B------:R-:W-:Y:S01]  /*02f0*/  FSEL R15, R15, RZ, P3 ;  /* 0x000000ff0f0f7208 */ /* 0x000fe20001800000 */
[----:B0-----:R-:W-:Y:S06]  /*0300*/  @P4 EXIT ;  /* 0x000000000000494d */ /* 0x001fec0003800000 */
[----:B------:R-:W-:Y:S01]  /*0310*/  STG.E desc[UR4][R2.64], R15 ;  /* 0x0000000f02007986 */ /* 0x000fe2000c101904 */
[----:B------:R-:W-:Y:S05]  /*0320*/  EXIT ;  /* 0x000000000000794d */ /* 0x000fea0003800000 */
.L_x_0:
[----:B------:R-:W-:-:S00]  /*0330*/  BRA `(.L_x_0) ;  /* 0xfffffffc00fc7947 */ /* 0x000fc0000383ffff */
[----:B------:R-:W-:-:S00]  /*0340*/  NOP ;  /* 0x0000000000007918 */ /* 0x000fc00000000000 */
        /* <DEDUP_REMOVED lines=11> */
.L_x_1:


//--------------------- .nv.constant0.triton_poi_fused_convolution_relu_1 --------------------------
	.section	.nv.constant0.triton_poi_fused_convolution_relu_1,"a",@progbits
	.sectionflags	@""
	.align	4
.nv.constant0.triton_poi_fused_convolution_relu_1:
	.zero		572
